//
// Generated by NVIDIA NVVM Compiler
//
// Compiler Build ID: CL-36424714
// Cuda compilation tools, release 13.0, V13.0.88
// Based on NVVM 20.0.0
//

.version 9.0
.target sm_100
.address_size 64

	// .globl	tir_halfxint3_tensorop_64x128x64x1_t0_y2z8_K6656_align8
// _ZZ55tir_halfxint3_tensorop_64x128x64x1_t0_y2z8_K6656_align8E11APad_shared has been demoted
// _ZZ55tir_halfxint3_tensorop_64x128x64x1_t0_y2z8_K6656_align8E16B_rescale_shared has been demoted

.visible .entry tir_halfxint3_tensorop_64x128x64x1_t0_y2z8_K6656_align8(
	.param .u64 .ptr .align 1 tir_halfxint3_tensorop_64x128x64x1_t0_y2z8_K6656_align8_param_0,
	.param .u64 .ptr .align 1 tir_halfxint3_tensorop_64x128x64x1_t0_y2z8_K6656_align8_param_1,
	.param .u64 .ptr .align 1 tir_halfxint3_tensorop_64x128x64x1_t0_y2z8_K6656_align8_param_2,
	.param .u64 .ptr .align 1 tir_halfxint3_tensorop_64x128x64x1_t0_y2z8_K6656_align8_param_3,
	.param .u64 .ptr .align 1 tir_halfxint3_tensorop_64x128x64x1_t0_y2z8_K6656_align8_param_4,
	.param .u32 tir_halfxint3_tensorop_64x128x64x1_t0_y2z8_K6656_align8_param_5
)
.maxntid 512
{
	.reg .pred 	%p<3>;
	.reg .b16 	%rs<146>;
	.reg .b32 	%r<254>;
	.reg .b32 	%f<2>;
	.reg .b64 	%rd<28>;
	// demoted variable
	.shared .align 2 .b8 _ZZ55tir_halfxint3_tensorop_64x128x64x1_t0_y2z8_K6656_align8E11APad_shared[9216];
	// demoted variable
	.shared .align 2 .b8 _ZZ55tir_halfxint3_tensorop_64x128x64x1_t0_y2z8_K6656_align8E16B_rescale_shared[18432];
	ld.param.u64 	%rd8, [tir_halfxint3_tensorop_64x128x64x1_t0_y2z8_K6656_align8_param_0];
	cvta.to.global.u64 	%rd9, %rd8;
	mov.f32 	%f1, 0f00000000;
	// begin inline asm
	{  cvt.rn.f16.f32 %rs1, %f1;}

	// end inline asm
	mov.b32 	%r241, {%rs1, %rs1};
	mov.u32 	%r2, %tid.y;
	mov.u32 	%r3, %tid.z;
	mov.u32 	%r37, %tid.x;
	shr.u32 	%r38, %r37, 3;
	mul.lo.s32 	%r39, %r3, 26624;
	mad.lo.s32 	%r40, %r2, 212992, %r39;
	mad.lo.s32 	%r41, %r38, 6656, %r40;
	shl.b32 	%r42, %r37, 3;
	and.b32  	%r43, %r42, 56;
	or.b32  	%r44, %r41, %r43;
	mov.u32 	%r45, %ctaid.x;
	mad.lo.s32 	%r46, %r45, 425984, %r40;
	shr.u32 	%r47, %r37, 4;
	shl.b32 	%r48, %r37, 1;
	and.b32  	%r49, %r48, 30;
	mad.lo.s32 	%r50, %r47, 3328, %r46;
	or.b32  	%r240, %r50, %r49;
	shl.b32 	%r51, %r45, 7;
	shl.b32 	%r52, %r2, 6;
	add.s32 	%r5, %r51, %r52;
	cvt.u32.u16 	%r53, %rs1;
	shl.b32 	%r54, %r53, 16;
	or.b32  	%r6, %r54, %r53;
	mul.wide.u32 	%rd10, %r44, 2;
	add.s64 	%rd27, %rd9, %rd10;
	mov.b32 	%r249, 0;
	mov.u32 	%r242, %r241;
	mov.u32 	%r243, %r241;
	mov.u32 	%r244, %r241;
	mov.u32 	%r245, %r241;
	mov.u32 	%r246, %r241;
	mov.u32 	%r247, %r241;
	mov.u32 	%r248, %r241;
$L__BB0_1:
	ld.param.u32 	%r239, [tir_halfxint3_tensorop_64x128x64x1_t0_y2z8_K6656_align8_param_5];
	shl.b32 	%r55, %r2, 5;
	shl.b32 	%r56, %r3, 2;
	add.s32 	%r57, %r55, %r56;
	shr.u32 	%r59, %r37, 3;
	add.s32 	%r60, %r57, %r59;
	setp.ge.s32 	%p1, %r60, %r239;
	bar.sync 	0;
	mov.u32 	%r250, %r6;
	mov.u32 	%r251, %r6;
	mov.u32 	%r252, %r6;
	mov.u32 	%r253, %r6;
	@%p1 bra 	$L__BB0_3;
	ld.global.nc.v4.u32 	{%r250, %r251, %r252, %r253}, [%rd27];
$L__BB0_3:
	ld.param.u64 	%rd25, [tir_halfxint3_tensorop_64x128x64x1_t0_y2z8_K6656_align8_param_3];
	ld.param.u64 	%rd24, [tir_halfxint3_tensorop_64x128x64x1_t0_y2z8_K6656_align8_param_2];
	ld.param.u64 	%rd23, [tir_halfxint3_tensorop_64x128x64x1_t0_y2z8_K6656_align8_param_1];
	mul.lo.s32 	%r77, %r2, 2304;
	mad.lo.s32 	%r78, %r3, 288, %r77;
	shr.u32 	%r80, %r37, 3;
	mad.lo.s32 	%r81, %r80, 72, %r78;
	shl.b32 	%r82, %r37, 3;
	and.b32  	%r83, %r82, 56;
	add.s32 	%r84, %r81, %r83;
	shl.b32 	%r85, %r84, 1;
	mov.u32 	%r86, _ZZ55tir_halfxint3_tensorop_64x128x64x1_t0_y2z8_K6656_align8E11APad_shared;
	add.s32 	%r87, %r86, %r85;
	st.shared.v4.u32 	[%r87], {%r250, %r251, %r252, %r253};
	cvt.u64.u32 	%rd11, %r240;
	cvta.to.global.u64 	%rd12, %rd23;
	add.s64 	%rd13, %rd12, %rd11;
	ld.global.nc.u8 	%rs114, [%rd13];
	cvt.u16.u8 	%rs115, %rs114;
	ld.global.nc.u8 	%rs116, [%rd13+1];
	cvt.u16.u8 	%rs117, %rs116;
	shr.u16 	%rs118, %rs115, 4;
	cvt.u32.u16 	%r62, %rs118;
	shr.u16 	%rs119, %rs117, 4;
	cvt.u32.u16 	%r64, %rs119;
	and.b16  	%rs120, %rs115, 15;
	cvt.u32.u16 	%r61, %rs120;
	and.b16  	%rs121, %rs117, 15;
	cvt.u32.u16 	%r63, %rs121;
	// begin inline asm
	cvt.rn.f16.s32 %rs2, %r61;
	// end inline asm
	// begin inline asm
	cvt.rn.f16.s32 %rs3, %r62;
	// end inline asm
	// begin inline asm
	cvt.rn.f16.s32 %rs4, %r63;
	// end inline asm
	// begin inline asm
	cvt.rn.f16.s32 %rs5, %r64;
	// end inline asm
	cvta.to.global.u64 	%rd14, %rd24;
	shl.b32 	%r88, %r3, 3;
	add.s32 	%r89, %r5, %r88;
	shr.u32 	%r90, %r37, 4;
	add.s32 	%r91, %r89, %r90;
	mul.wide.u32 	%rd15, %r91, 2;
	add.s64 	%rd16, %rd14, %rd15;
	ld.global.nc.u16 	%rs17, [%rd16];
	// begin inline asm
	{mul.f16 %rs6,%rs2,%rs17;
}
	// end inline asm
	// begin inline asm
	{mul.f16 %rs9,%rs3,%rs17;
}
	// end inline asm
	// begin inline asm
	{mul.f16 %rs12,%rs4,%rs17;
}
	// end inline asm
	// begin inline asm
	{mul.f16 %rs15,%rs5,%rs17;
}
	// end inline asm
	cvta.to.global.u64 	%rd17, %rd25;
	add.s64 	%rd18, %rd17, %rd15;
	ld.global.nc.u16 	%rs29, [%rd18];
	// begin inline asm
	{sub.f16 %rs18,%rs6,%rs29;
}
	// end inline asm
	// begin inline asm
	{sub.f16 %rs21,%rs9,%rs29;
}
	// end inline asm
	// begin inline asm
	{sub.f16 %rs24,%rs12,%rs29;
}
	// end inline asm
	// begin inline asm
	{sub.f16 %rs27,%rs15,%rs29;
}
	// end inline asm
	mul.lo.s32 	%r92, %r3, 576;
	mad.lo.s32 	%r93, %r2, 4608, %r92;
	mad.lo.s32 	%r94, %r90, 72, %r93;
	shl.b32 	%r95, %r37, 2;
	and.b32  	%r96, %r95, 60;
	add.s32 	%r97, %r94, %r96;
	shl.b32 	%r98, %r97, 1;
	mov.u32 	%r99, _ZZ55tir_halfxint3_tensorop_64x128x64x1_t0_y2z8_K6656_align8E16B_rescale_shared;
	add.s32 	%r100, %r99, %r98;
	st.shared.v4.u16 	[%r100], {%rs18, %rs21, %rs24, %rs27};
	ld.global.nc.u8 	%rs122, [%rd13+6656];
	cvt.u16.u8 	%rs123, %rs122;
	ld.global.nc.u8 	%rs124, [%rd13+6657];
	cvt.u16.u8 	%rs125, %rs124;
	shr.u16 	%rs126, %rs123, 4;
	cvt.u32.u16 	%r66, %rs126;
	shr.u16 	%rs127, %rs125, 4;
	cvt.u32.u16 	%r68, %rs127;
	and.b16  	%rs128, %rs123, 15;
	cvt.u32.u16 	%r65, %rs128;
	and.b16  	%rs129, %rs125, 15;
	cvt.u32.u16 	%r67, %rs129;
	// begin inline asm
	cvt.rn.f16.s32 %rs30, %r65;
	// end inline asm
	// begin inline asm
	cvt.rn.f16.s32 %rs31, %r66;
	// end inline asm
	// begin inline asm
	cvt.rn.f16.s32 %rs32, %r67;
	// end inline asm
	// begin inline asm
	cvt.rn.f16.s32 %rs33, %r68;
	// end inline asm
	ld.global.nc.u16 	%rs45, [%rd16+4];
	// begin inline asm
	{mul.f16 %rs34,%rs30,%rs45;
}
	// end inline asm
	// begin inline asm
	{mul.f16 %rs37,%rs31,%rs45;
}
	// end inline asm
	// begin inline asm
	{mul.f16 %rs40,%rs32,%rs45;
}
	// end inline asm
	// begin inline asm
	{mul.f16 %rs43,%rs33,%rs45;
}
	// end inline asm
	ld.global.nc.u16 	%rs57, [%rd18+4];
	// begin inline asm
	{sub.f16 %rs46,%rs34,%rs57;
}
	// end inline asm
	// begin inline asm
	{sub.f16 %rs49,%rs37,%rs57;
}
	// end inline asm
	// begin inline asm
	{sub.f16 %rs52,%rs40,%rs57;
}
	// end inline asm
	// begin inline asm
	{sub.f16 %rs55,%rs43,%rs57;
}
	// end inline asm
	st.shared.v4.u16 	[%r100+288], {%rs46, %rs49, %rs52, %rs55};
	ld.global.nc.u8 	%rs130, [%rd13+13312];
	cvt.u16.u8 	%rs131, %rs130;
	ld.global.nc.u8 	%rs132, [%rd13+13313];
	cvt.u16.u8 	%rs133, %rs132;
	shr.u16 	%rs134, %rs131, 4;
	cvt.u32.u16 	%r70, %rs134;
	shr.u16 	%rs135, %rs133, 4;
	cvt.u32.u16 	%r72, %rs135;
	and.b16  	%rs136, %rs131, 15;
	cvt.u32.u16 	%r69, %rs136;
	and.b16  	%rs137, %rs133, 15;
	cvt.u32.u16 	%r71, %rs137;
	// begin inline asm
	cvt.rn.f16.s32 %rs58, %r69;
	// end inline asm
	// begin inline asm
	cvt.rn.f16.s32 %rs59, %r70;
	// end inline asm
	// begin inline asm
	cvt.rn.f16.s32 %rs60, %r71;
	// end inline asm
	// begin inline asm
	cvt.rn.f16.s32 %rs61, %r72;
	// end inline asm
	ld.global.nc.u16 	%rs73, [%rd16+8];
	// begin inline asm
	{mul.f16 %rs62,%rs58,%rs73;
}
	// end inline asm
	// begin inline asm
	{mul.f16 %rs65,%rs59,%rs73;
}
	// end inline asm
	// begin inline asm
	{mul.f16 %rs68,%rs60,%rs73;
}
	// end inline asm
	// begin inline asm
	{mul.f16 %rs71,%rs61,%rs73;
}
	// end inline asm
	ld.global.nc.u16 	%rs85, [%rd18+8];
	// begin inline asm
	{sub.f16 %rs74,%rs62,%rs85;
}
	// end inline asm
	// begin inline asm
	{sub.f16 %rs77,%rs65,%rs85;
}
	// end inline asm
	// begin inline asm
	{sub.f16 %rs80,%rs68,%rs85;
}
	// end inline asm
	// begin inline asm
	{sub.f16 %rs83,%rs71,%rs85;
}
	// end inline asm
	st.shared.v4.u16 	[%r100+576], {%rs74, %rs77, %rs80, %rs83};
	ld.global.nc.u8 	%rs138, [%rd13+19968];
	cvt.u16.u8 	%rs139, %rs138;
	ld.global.nc.u8 	%rs140, [%rd13+19969];
	cvt.u16.u8 	%rs141, %rs140;
	shr.u16 	%rs142, %rs139, 4;
	cvt.u32.u16 	%r74, %rs142;
	shr.u16 	%rs143, %rs141, 4;
	cvt.u32.u16 	%r76, %rs143;
	and.b16  	%rs144, %rs139, 15;
	cvt.u32.u16 	%r73, %rs144;
	and.b16  	%rs145, %rs141, 15;
	cvt.u32.u16 	%r75, %rs145;
	// begin inline asm
	cvt.rn.f16.s32 %rs86, %r73;
	// end inline asm
	// begin inline asm
	cvt.rn.f16.s32 %rs87, %r74;
	// end inline asm
	// begin inline asm
	cvt.rn.f16.s32 %rs88, %r75;
	// end inline asm
	// begin inline asm
	cvt.rn.f16.s32 %rs89, %r76;
	// end inline asm
	ld.global.nc.u16 	%rs101, [%rd16+12];
	// begin inline asm
	{mul.f16 %rs90,%rs86,%rs101;
}
	// end inline asm
	// begin inline asm
	{mul.f16 %rs93,%rs87,%rs101;
}
	// end inline asm
	// begin inline asm
	{mul.f16 %rs96,%rs88,%rs101;
}
	// end inline asm
	// begin inline asm
	{mul.f16 %rs99,%rs89,%rs101;
}
	// end inline asm
	ld.global.nc.u16 	%rs113, [%rd18+12];
	// begin inline asm
	{sub.f16 %rs102,%rs90,%rs113;
}
	// end inline asm
	// begin inline asm
	{sub.f16 %rs105,%rs93,%rs113;
}
	// end inline asm
	// begin inline asm
	{sub.f16 %rs108,%rs96,%rs113;
}
	// end inline asm
	// begin inline asm
	{sub.f16 %rs111,%rs99,%rs113;
}
	// end inline asm
	st.shared.v4.u16 	[%r100+864], {%rs102, %rs105, %rs108, %rs111};
	bar.sync 	0;
	shl.b32 	%r101, %r77, 1;
	add.s32 	%r102, %r86, %r101;
	mov.b32 	%r103, 72;
	wmma.load.a.sync.aligned.row.m16n16k16.shared.f16 	{%r104, %r105, %r106, %r107, %r108, %r109, %r110, %r111}, [%r102], %r103;
	add.s32 	%r112, %r102, 2304;
	wmma.load.a.sync.aligned.row.m16n16k16.shared.f16 	{%r113, %r114, %r115, %r116, %r117, %r118, %r119, %r120}, [%r112], %r103;
	mad.lo.s32 	%r121, %r3, 2304, %r99;
	wmma.load.b.sync.aligned.col.m16n16k16.shared.f16 	{%r122, %r123, %r124, %r125, %r126, %r127, %r128, %r129}, [%r121], %r103;
	wmma.mma.sync.aligned.row.col.m16n16k16.f16.f16 {%r130, %r131, %r132, %r133}, {%r104, %r105, %r106, %r107, %r108, %r109, %r110, %r111}, {%r122, %r123, %r124, %r125, %r126, %r127, %r128, %r129}, {%r241, %r242, %r243, %r244};
	wmma.mma.sync.aligned.row.col.m16n16k16.f16.f16 {%r134, %r135, %r136, %r137}, {%r113, %r114, %r115, %r116, %r117, %r118, %r119, %r120}, {%r122, %r123, %r124, %r125, %r126, %r127, %r128, %r129}, {%r245, %r246, %r247, %r248};
	add.s32 	%r138, %r102, 32;
	wmma.load.a.sync.aligned.row.m16n16k16.shared.f16 	{%r139, %r140, %r141, %r142, %r143, %r144, %r145, %r146}, [%r138], %r103;
	add.s32 	%r147, %r102, 2336;
	wmma.load.a.sync.aligned.row.m16n16k16.shared.f16 	{%r148, %r149, %r150, %r151, %r152, %r153, %r154, %r155}, [%r147], %r103;
	add.s32 	%r156, %r121, 32;
	wmma.load.b.sync.aligned.col.m16n16k16.shared.f16 	{%r157, %r158, %r159, %r160, %r161, %r162, %r163, %r164}, [%r156], %r103;
	wmma.mma.sync.aligned.row.col.m16n16k16.f16.f16 {%r165, %r166, %r167, %r168}, {%r139, %r140, %r141, %r142, %r143, %r144, %r145, %r146}, {%r157, %r158, %r159, %r160, %r161, %r162, %r163, %r164}, {%r130, %r131, %r132, %r133};
	wmma.mma.sync.aligned.row.col.m16n16k16.f16.f16 {%r169, %r170, %r171, %r172}, {%r148, %r149, %r150, %r151, %r152, %r153, %r154, %r155}, {%r157, %r158, %r159, %r160, %r161, %r162, %r163, %r164}, {%r134, %r135, %r136, %r137};
	add.s32 	%r173, %r102, 64;
	wmma.load.a.sync.aligned.row.m16n16k16.shared.f16 	{%r174, %r175, %r176, %r177, %r178, %r179, %r180, %r181}, [%r173], %r103;
	add.s32 	%r182, %r102, 2368;
	wmma.load.a.sync.aligned.row.m16n16k16.shared.f16 	{%r183, %r184, %r185, %r186, %r187, %r188, %r189, %r190}, [%r182], %r103;
	add.s32 	%r191, %r121, 64;
	wmma.load.b.sync.aligned.col.m16n16k16.shared.f16 	{%r192, %r193, %r194, %r195, %r196, %r197, %r198, %r199}, [%r191], %r103;
	wmma.mma.sync.aligned.row.col.m16n16k16.f16.f16 {%r200, %r201, %r202, %r203}, {%r174, %r175, %r176, %r177, %r178, %r179, %r180, %r181}, {%r192, %r193, %r194, %r195, %r196, %r197, %r198, %r199}, {%r165, %r166, %r167, %r168};
	wmma.mma.sync.aligned.row.col.m16n16k16.f16.f16 {%r204, %r205, %r206, %r207}, {%r183, %r184, %r185, %r186, %r187, %r188, %r189, %r190}, {%r192, %r193, %r194, %r195, %r196, %r197, %r198, %r199}, {%r169, %r170, %r171, %r172};
	add.s32 	%r208, %r102, 96;
	wmma.load.a.sync.aligned.row.m16n16k16.shared.f16 	{%r209, %r210, %r211, %r212, %r213, %r214, %r215, %r216}, [%r208], %r103;
	add.s32 	%r217, %r102, 2400;
	wmma.load.a.sync.aligned.row.m16n16k16.shared.f16 	{%r218, %r219, %r220, %r221, %r222, %r223, %r224, %r225}, [%r217], %r103;
	add.s32 	%r226, %r121, 96;
	wmma.load.b.sync.aligned.col.m16n16k16.shared.f16 	{%r227, %r228, %r229, %r230, %r231, %r232, %r233, %r234}, [%r226], %r103;
	wmma.mma.sync.aligned.row.col.m16n16k16.f16.f16 {%r241, %r242, %r243, %r244}, {%r209, %r210, %r211, %r212, %r213, %r214, %r215, %r216}, {%r227, %r228, %r229, %r230, %r231, %r232, %r233, %r234}, {%r200, %r201, %r202, %r203};
	wmma.mma.sync.aligned.row.col.m16n16k16.f16.f16 {%r245, %r246, %r247, %r248}, {%r218, %r219, %r220, %r221, %r222, %r223, %r224, %r225}, {%r227, %r228, %r229, %r230, %r231, %r232, %r233, %r234}, {%r204, %r205, %r206, %r207};
	add.s32 	%r249, %r249, 1;
	add.s32 	%r240, %r240, 32;
	add.s64 	%rd27, %rd27, 128;
	setp.ne.s32 	%p2, %r249, 104;
	@%p2 bra 	$L__BB0_1;
	ld.param.u64 	%rd26, [tir_halfxint3_tensorop_64x128x64x1_t0_y2z8_K6656_align8_param_4];
	shl.b32 	%r235, %r3, 4;
	mad.lo.s32 	%r236, %r2, 573376, %r5;
	add.s32 	%r237, %r236, %r235;
	cvta.to.global.u64 	%rd19, %rd26;
	mul.wide.u32 	%rd20, %r237, 2;
	add.s64 	%rd21, %rd19, %rd20;
	mov.b32 	%r238, 17920;
	wmma.store.d.sync.aligned.row.m16n16k16.global.f16 	[%rd21], {%r241, %r242, %r243, %r244}, %r238;
	add.s64 	%rd22, %rd21, 573440;
	wmma.store.d.sync.aligned.row.m16n16k16.global.f16 	[%rd22], {%r245, %r246, %r247, %r248}, %r238;
	ret;

}


// ===== COMPILED SASS (sm_100) =====

	.target	sm_100

	.elftype	@"ET_EXEC"


//--------------------- .note.nv.tkinfo           --------------------------
	.section	.note.nv.tkinfo,"",@"SHT_NOTE"
	.sectionflags	@"SHF_NOTE_NV_TKINFO"
	.tkinfo
        /*0018*/ 	.word	0x00000002
        /*0030*/ 	.string	""
        /*0030*/ 	.string	"ptxas"
        /*0030*/ 	.string	"Cuda compilation tools, release 13.0, V13.0.88"
        /*0030*/ 	.string	"Build cuda_13.0.r13.0/compiler.36424714_0"
        /*0030*/ 	.string	"-arch sm_100 -m 64 "



//--------------------- .note.nv.cuinfo           --------------------------
	.section	.note.nv.cuinfo,"",@"SHT_NOTE"
	.sectionflags	@"SHF_NOTE_NV_CUINFO"
        /*0018*/ 	.short	0x0002
        /*001a*/ 	.short	0x0064
        /*001c*/ 	.short	0x0082
	.zero		2


//--------------------- .nv.info                  --------------------------
	.section	.nv.info,"",@"SHT_CUDA_INFO"
	.align	4


	//----- nvinfo : EIATTR_REGCOUNT
	.align		4
        /*0000*/ 	.byte	0x04, 0x2f
        /*0002*/ 	.short	(.L_1 - .L_0)
	.align		4
.L_0:
        /*0004*/ 	.word	index@(tir_halfxint3_tensorop_64x128x64x1_t0_y2z8_K6656_align8)
        /*0008*/ 	.word	0x00000020


	//----- nvinfo : EIATTR_FRAME_SIZE
	.align		4
.L_1:
        /*000c*/ 	.byte	0x04, 0x11
        /*000e*/ 	.short	(.L_3 - .L_2)
	.align		4
.L_2:
        /*0010*/ 	.word	index@(tir_halfxint3_tensorop_64x128x64x1_t0_y2z8_K6656_align8)
        /*0014*/ 	.word	0x00000000


	//----- nvinfo : EIATTR_MIN_STACK_SIZE
	.align		4
.L_3:
        /*0018*/ 	.byte	0x04, 0x12
        /*001a*/ 	.short	(.L_5 - .L_4)
	.align		4
.L_4:
        /*001c*/ 	.word	index@(tir_halfxint3_tensorop_64x128x64x1_t0_y2z8_K6656_align8)
        /*0020*/ 	.word	0x00000000
.L_5:


//--------------------- .nv.compat                --------------------------
	.section	.nv.compat,"",@"SHT_CUDA_COMPAT_INFO"
	.align	4
        /*0000*/ 	.byte	0x02, 0x09, 0x00, 0x00, 0x02, 0x02, 0x01, 0x00, 0x02, 0x05, 0x05, 0x00, 0x03, 0x07, 0x01, 0x01
        /*0010*/ 	.byte	0x02, 0x03, 0x00, 0x00, 0x02, 0x06, 0x01, 0x00, 0x04, 0x0b, 0x08, 0x00, 0x09, 0x00, 0x00, 0x00
        /*0020*/ 	.byte	0x00, 0x00, 0x00, 0x00


//--------------------- .nv.info.tir_halfxint3_tensorop_64x128x64x1_t0_y2z8_K6656_align8 --------------------------
	.section	.nv.info.tir_halfxint3_tensorop_64x128x64x1_t0_y2z8_K6656_align8,"",@"SHT_CUDA_INFO"
	.sectionflags	@""
	.align	4


	//----- nvinfo : EIATTR_CUDA_API_VERSION
	.align		4
        /*0000*/ 	.byte	0x04, 0x37
        /*0002*/ 	.short	(.L_7 - .L_6)
.L_6:
        /*0004*/ 	.word	0x00000082


	//----- nvinfo : EIATTR_KPARAM_INFO
	.align		4
.L_7:
        /*0008*/ 	.byte	0x04, 0x17
        /*000a*/ 	.short	(.L_9 - .L_8)
.L_8:
        /*000c*/ 	.word	0x00000000
        /*0010*/ 	.short	0x0005
        /*0012*/ 	.short	0x0028
        /*0014*/ 	.byte	0x00, 0xf0, 0x11, 0x00


	//----- nvinfo : EIATTR_KPARAM_INFO
	.align		4
.L_9:
        /*0018*/ 	.byte	0x04, 0x17
        /*001a*/ 	.short	(.L_11 - .L_10)
.L_10:
        /*001c*/ 	.word	0x00000000
        /*0020*/ 	.short	0x0004
        /*0022*/ 	.short	0x0020
        /*0024*/ 	.byte	0x00, 0xf5, 0x21, 0x00


	//----- nvinfo : EIATTR_KPARAM_INFO
	.align		4
.L_11:
        /*0028*/ 	.byte	0x04, 0x17
        /*002a*/ 	.short	(.L_13 - .L_12)
.L_12:
        /*002c*/ 	.word	0x00000000
        /*0030*/ 	.short	0x0003
        /*0032*/ 	.short	0x0018
        /*0034*/ 	.byte	0x00, 0xf5, 0x21, 0x00


	//----- nvinfo : EIATTR_KPARAM_INFO
	.align		4
.L_13:
        /*0038*/ 	.byte	0x04, 0x17
        /*003a*/ 	.short	(.L_15 - .L_14)
.L_14:
        /*003c*/ 	.word	0x00000000
        /*0040*/ 	.short	0x0002
        /*0042*/ 	.short	0x0010
        /*0044*/ 	.byte	0x00, 0xf5, 0x21, 0x00


	//----- nvinfo : EIATTR_KPARAM_INFO
	.align		4
.L_15:
        /*0048*/ 	.byte	0x04, 0x17
        /*004a*/ 	.short	(.L_17 - .L_16)
.L_16:
        /*004c*/ 	.word	0x00000000
        /*0050*/ 	.short	0x0001
        /*0052*/ 	.short	0x0008
        /*0054*/ 	.byte	0x00, 0xf5, 0x21, 0x00


	//----- nvinfo : EIATTR_KPARAM_INFO
	.align		4
.L_17:
        /*0058*/ 	.byte	0x04, 0x17
        /*005a*/ 	.short	(.L_19 - .L_18)
.L_18:
        /*005c*/ 	.word	0x00000000
        /*0060*/ 	.short	0x0000
        /*0062*/ 	.short	0x0000
        /*0064*/ 	.byte	0x00, 0xf5, 0x21, 0x00


	//----- nvinfo : EIATTR_SPARSE_MMA_MASK
	.align		4
.L_19:
        /*0068*/ 	.byte	0x03, 0x50
        /*006a*/ 	.short	0x0000


	//----- nvinfo : EIATTR_WMMA_USED
	.align		4
        /*006c*/ 	.byte	0x01, 0x2b
	.zero		2


	//----- nvinfo : EIATTR_MAXREG_COUNT
	.align		4
        /*0070*/ 	.byte	0x03, 0x1b
        /*0072*/ 	.short	0x0080


	//----- nvinfo : EIATTR_NUM_BARRIERS
	.align		4
        /*0074*/ 	.byte	0x02, 0x4c
        /*0076*/ 	.byte	0x01
	.zero		1


	//----- nvinfo : EIATTR_MERCURY_ISA_VERSION
	.align		4
        /*0078*/ 	.byte	0x03, 0x5f
        /*007a*/ 	.short	0x0101


	//----- nvinfo : EIATTR_VRC_CTA_INIT_COUNT
	.align		4
        /*007c*/ 	.byte	0x02, 0x4a
	.zero		1
	.zero		1


	//----- nvinfo : EIATTR_EXIT_INSTR_OFFSETS
	.align		4
        /*0080*/ 	.byte	0x04, 0x1c
        /*0082*/ 	.short	(.L_21 - .L_20)


	//   ....[0]....
.L_20:
        /*0084*/ 	.word	0x00000e70


	//----- nvinfo : EIATTR_MAX_THREADS
	.align		4
.L_21:
        /*0088*/ 	.byte	0x04, 0x05
        /*008a*/ 	.short	(.L_23 - .L_22)
.L_22:
        /*008c*/ 	.word	0x00000200
        /*0090*/ 	.word	0x00000001
        /*0094*/ 	.word	0x00000001


	//----- nvinfo : EIATTR_CBANK_PARAM_SIZE
	.align		4
.L_23:
        /*0098*/ 	.byte	0x03, 0x19
        /*009a*/ 	.short	0x002c


	//----- nvinfo : EIATTR_PARAM_CBANK
	.align		4
        /*009c*/ 	.byte	0x04, 0x0a
        /*009e*/ 	.short	(.L_25 - .L_24)
	.align		4
.L_24:
        /*00a0*/ 	.word	index@(.nv.constant0.tir_halfxint3_tensorop_64x128x64x1_t0_y2z8_K6656_align8)
        /*00a4*/ 	.short	0x0380
        /*00a6*/ 	.short	0x002c


	//----- nvinfo : EIATTR_SW_WAR
	.align		4
.L_25:
        /*00a8*/ 	.byte	0x04, 0x36
        /*00aa*/ 	.short	(.L_27 - .L_26)
.L_26:
        /*00ac*/ 	.word	0x00000008
.L_27:


//--------------------- .nv.callgraph             --------------------------
	.section	.nv.callgraph,"",@"SHT_CUDA_CALLGRAPH"
	.align	4
	.sectionentsize	8
	.align		4
        /*0000*/ 	.word	0x00000000
	.align		4
        /*0004*/ 	.word	0xffffffff
	.align		4
        /*0008*/ 	.word	0x00000000
	.align		4
        /*000c*/ 	.word	0xfffffffe
	.align		4
        /*0010*/ 	.word	0x00000000
	.align		4
        /*0014*/ 	.word	0xfffffffd
	.align		4
        /*0018*/ 	.word	0x00000000
	.align		4
        /*001c*/ 	.word	0xfffffffc


//--------------------- .text.tir_halfxint3_tensorop_64x128x64x1_t0_y2z8_K6656_align8 --------------------------
	.section	.text.tir_halfxint3_tensorop_64x128x64x1_t0_y2z8_K6656_align8,"ax",@progbits
	.align	128
        .global         tir_halfxint3_tensorop_64x128x64x1_t0_y2z8_K6656_align8
        .type           tir_halfxint3_tensorop_64x128x64x1_t0_y2z8_K6656_align8,@function
        .size           tir_halfxint3_tensorop_64x128x64x1_t0_y2z8_K6656_align8,(.L_x_2 - tir_halfxint3_tensorop_64x128x64x1_t0_y2z8_K6656_align8)
        .other          tir_halfxint3_tensorop_64x128x64x1_t0_y2z8_K6656_align8,@"STO_CUDA_ENTRY STV_DEFAULT"
tir_halfxint3_tensorop_64x128x64x1_t0_y2z8_K6656_align8:
.text.tir_halfxint3_tensorop_64x128x64x1_t0_y2z8_K6656_align8:
[----:B------:R-:W-:Y:S01]  /*0000*/  LDC R1, c[0x0][0x37c] ;  /* 0x0000df00ff017b82 */ /* 0x000fe20000000800 */
[----:B------:R-:W0:Y:S07]  /*0010*/  S2R R9, SR_TID.Y ;  /* 0x0000000000097919 */ /* 0x000e2e0000002200 */
[----:B------:R-:W1:Y:S01]  /*0020*/  LDC.64 R2, c[0x0][0x380] ;  /* 0x0000e000ff027b82 */ /* 0x000e620000000a00 */
[----:B------:R-:W2:Y:S01]  /*0030*/  LDCU UR4, c[0x0][0x3a8] ;  /* 0x00007500ff0477ac */ /* 0x000ea20008000800 */
[----:B------:R-:W-:Y:S01]  /*0040*/  CS2R R16, SRZ ;  /* 0x0000000000107805 */ /* 0x000fe2000001ff00 */
[----:B------:R-:W0:Y:S01]  /*0050*/  S2R R29, SR_TID.Z ;  /* 0x00000000001d7919 */ /* 0x000e220000002300 */
[----:B------:R-:W3:Y:S01]  /*0060*/  LDCU.64 UR6, c[0x0][0x358] ;  /* 0x00006b00ff0677ac */ /* 0x000ee20008000a00 */
[----:B------:R-:W4:Y:S01]  /*0070*/  S2R R10, SR_TID.X ;  /* 0x00000000000a7919 */ /* 0x000f220000002100 */
[----:B------:R-:W0:Y:S01]  /*0080*/  LDCU.64 UR8, c[0x0][0x388] ;  /* 0x00007100ff0877ac */ /* 0x000e220008000a00 */
[----:B------:R-:W5:Y:S01]  /*0090*/  S2R R0, SR_CTAID.X ;  /* 0x0000000000007919 */ /* 0x000f620000002500 */
[----:B0-----:R-:W-:-:S02]  /*00a0*/  IMAD R8, R9, 0x8, R29 ;  /* 0x0000000809087824 */ /* 0x001fc400078e021d */
[----:B----4-:R-:W-:Y:S01]  /*00b0*/  IMAD.SHL.U32 R6, R10, 0x8, RZ ;  /* 0x000000080a067824 */ /* 0x010fe200078e00ff */
[--C-:B------:R-:W-:Y:S01]  /*00c0*/  SHF.R.U32.HI R4, RZ, 0x3, R10.reuse ;  /* 0x00000003ff047819 */ /* 0x100fe2000001160a */
[C---:B------:R-:W-:Y:S02]  /*00d0*/  IMAD R5, R8.reuse, 0x6800, RZ ;  /* 0x0000680008057824 */ /* 0x040fe400078e02ff */
[----:B------:R-:W-:Y:S01]  /*00e0*/  IMAD.SHL.U32 R8, R8, 0x4, RZ ;  /* 0x0000000408087824 */ /* 0x000fe200078e00ff */
[----:B------:R-:W-:Y:S01]  /*00f0*/  LOP3.LUT R7, R6, 0x38, RZ, 0xc0, !PT ;  /* 0x0000003806077812 */ /* 0x000fe200078ec0ff */
[--C-:B------:R-:W-:Y:S01]  /*0100*/  IMAD R4, R4, 0x1a00, R5.reuse ;  /* 0x00001a0004047824 */ /* 0x100fe200078e0205 */
[----:B------:R-:W-:Y:S01]  /*0110*/  SHF.L.U32 R6, R10, 0x1, RZ ;  /* 0x000000010a067819 */ /* 0x000fe200000006ff */
[----:B-----5:R-:W-:Y:S01]  /*0120*/  IMAD R5, R0, 0x68000, R5 ;  /* 0x0006800000057824 */ /* 0x020fe200078e0205 */
[----:B------:R-:W-:Y:S01]  /*0130*/  LEA.HI R8, R10, R8, RZ, 0x1d ;  /* 0x000000080a087211 */ /* 0x000fe200078fe8ff */
[----:B------:R-:W-:Y:S01]  /*0140*/  IMAD.IADD R7, R4, 0x1, R7 ;  /* 0x0000000104077824 */ /* 0x000fe200078e0207 */
[----:B------:R-:W-:Y:S01]  /*0150*/  SHF.R.U32.HI R4, RZ, 0x4, R10 ;  /* 0x00000004ff047819 */ /* 0x000fe2000001160a */
[----:B------:R-:W-:Y:S01]  /*0160*/  IMAD R28, R0, 0x2, R9 ;  /* 0x00000002001c7824 */ /* 0x000fe200078e0209 */
[----:B------:R-:W-:Y:S01]  /*0170*/  LOP3.LUT R6, R6, 0x1e, RZ, 0xc0, !PT ;  /* 0x0000001e06067812 */ /* 0x000fe200078ec0ff */
[----:B-1----:R-:W-:Y:S01]  /*0180*/  IMAD.WIDE.U32 R24, R7, 0x2, R2 ;  /* 0x0000000207187825 */ /* 0x002fe200078e0002 */
[----:B------:R-:W-:-:S02]  /*0190*/  CS2R R2, SRZ ;  /* 0x0000000000027805 */ /* 0x000fc4000001ff00 */
[----:B--2---:R-:W-:Y:S01]  /*01a0*/  ISETP.GE.AND P0, PT, R8, UR4, PT ;  /* 0x0000000408007c0c */ /* 0x004fe2000bf06270 */
[----:B------:R-:W-:Y:S01]  /*01b0*/  UMOV UR4, URZ ;  /* 0x000000ff00047c82 */ /* 0x000fe20008000000 */
[----:B------:R-:W-:Y:S02]  /*01c0*/  IMAD R5, R4, 0xd00, R5 ;  /* 0x00000d0004057824 */ /* 0x000fe400078e0205 */
[----:B------:R-:W-:Y:S02]  /*01d0*/  IMAD.MOV.U32 R26, RZ, RZ, R24 ;  /* 0x000000ffff1a7224 */ /* 0x000fe400078e0018 */
[----:B------:R-:W-:Y:S01]  /*01e0*/  IMAD.IADD R27, R6, 0x1, R5 ;  /* 0x00000001061b7824 */ /* 0x000fe200078e0205 */
[----:B------:R-:W-:Y:S02]  /*01f0*/  CS2R R6, SRZ ;  /* 0x0000000000067805 */ /* 0x000fe4000001ff00 */
[----:B------:R-:W-:Y:S01]  /*0200*/  CS2R R4, SRZ ;  /* 0x0000000000047805 */ /* 0x000fe2000001ff00 */
[----:B---3--:R-:W-:-:S07]  /*0210*/  IMAD.SHL.U32 R28, R28, 0x40, RZ ;  /* 0x000000401c1c7824 */ /* 0x008fce00078e00ff */
.L_x_0:
[----:B------:R-:W-:Y:S02]  /*0220*/  CS2R R8, SRZ ;  /* 0x0000000000087805 */ /* 0x000fe4000001ff00 */
[----:B------:R-:W-:Y:S01]  /*0230*/  CS2R R10, SRZ ;  /* 0x00000000000a7805 */ /* 0x000fe2000001ff00 */
[----:B------:R-:W-:Y:S01]  /*0240*/  @!P0 IMAD.MOV.U32 R14, RZ, RZ, R26 ;  /* 0x000000ffff0e8224 */ /* 0x000fe200078e001a */
[----:B------:R-:W-:Y:S01]  /*0250*/  BAR.SYNC.DEFER_BLOCKING 0x0 ;  /* 0x0000000000007b1d */ /* 0x000fe20000010000 */
[----:B------:R-:W-:Y:S01]  /*0260*/  @!P0 IMAD.MOV.U32 R15, RZ, RZ, R25 ;  /* 0x000000ffff0f8224 */ /* 0x000fe200078e0019 */
[----:B------:R-:W-:-:S04]  /*0270*/  IADD3 R12, P1, PT, R27, UR8, RZ ;  /* 0x000000081b0c7c10 */ /* 0x000fc8000ff3e0ff */
[----:B------:R-:W-:Y:S01]  /*0280*/  IADD3.X R13, PT, PT, RZ, UR9, RZ, P1, !PT ;  /* 0x00000009ff0d7c10 */ /* 0x000fe20008ffe4ff */
[----:B------:R-:W2:Y:S04]  /*0290*/  @!P0 LDG.E.128.CONSTANT R8, desc[UR6][R14.64] ;  /* 0x000000060e088981 */ /* 0x000ea8000c1e9d00 */
[----:B------:R-:W3:Y:S04]  /*02a0*/  LDG.E.U8.CONSTANT R19, desc[UR6][R12.64+0x1] ;  /* 0x000001060c137981 */ /* 0x000ee8000c1e9100 */
[----:B------:R-:W4:Y:S01]  /*02b0*/  LDG.E.U8.CONSTANT R21, desc[UR6][R12.64] ;  /* 0x000000060c157981 */ /* 0x000f22000c1e9100 */
[----:B------:R-:W0:Y:S01]  /*02c0*/  S2R R0, SR_TID.X ;  /* 0x0000000000007919 */ /* 0x000e220000002100 */
[----:B------:R-:W1:Y:S01]  /*02d0*/  S2R R18, SR_TID.Y ;  /* 0x0000000000127919 */ /* 0x000e620000002200 */
[----:B0-----:R-:W-:-:S02]  /*02e0*/  SHF.R.U32.HI R23, RZ, 0x3, R0 ;  /* 0x00000003ff177819 */ /* 0x001fc40000011600 */
[----:B------:R-:W-:Y:S01]  /*02f0*/  SHF.L.U32 R0, R0, 0x3, RZ ;  /* 0x0000000300007819 */ /* 0x000fe200000006ff */
[----:B-1----:R-:W-:-:S04]  /*0300*/  IMAD R18, R18, 0x8, R29 ;  /* 0x0000000812127824 */ /* 0x002fc800078e021d */
[----:B------:R-:W-:Y:S01]  /*0310*/  IMAD R22, R18, 0x4, R23 ;  /* 0x0000000412167824 */ /* 0x000fe200078e0217 */
[----:B------:R-:W-:-:S05]  /*0320*/  LOP3.LUT R23, R0, 0x38, RZ, 0xc0, !PT ;  /* 0x0000003800177812 */ /* 0x000fca00078ec0ff */
[----:B------:R-:W-:Y:S02]  /*0330*/  IMAD R22, R22, 0x48, R23 ;  /* 0x0000004816167824 */ /* 0x000fe400078e0217 */
[----:B------:R-:W0:Y:S01]  /*0340*/  S2R R23, SR_CgaCtaId ;  /* 0x0000000000177919 */ /* 0x000e220000008800 */
[----:B------:R-:W-:-:S04]  /*0350*/  MOV R20, 0x400 ;  /* 0x0000040000147802 */ /* 0x000fc80000000f00 */
[----:B0-----:R-:W-:-:S05]  /*0360*/  LEA R0, R23, R20, 0x18 ;  /* 0x0000001417007211 */ /* 0x001fca00078ec0ff */
[----:B------:R-:W-:Y:S02]  /*0370*/  IMAD R24, R22, 0x2, R0 ;  /* 0x0000000216187824 */ /* 0x000fe400078e0200 */
[----:B------:R-:W-:-:S05]  /*0380*/  VIADD R20, R20, 0x2400 ;  /* 0x0000240014147836 */ /* 0x000fca0000000000 */
[----:B------:R-:W-:Y:S01]  /*0390*/  LEA R23, R23, R20, 0x18 ;  /* 0x0000001417177211 */ /* 0x000fe200078ec0ff */
[----:B--2---:R0:W-:Y:S02]  /*03a0*/  STS.128 [R24], R8 ;  /* 0x0000000818007388 */ /* 0x0041e40000000c00 */
[----:B0-----:R-:W0:Y:S01]  /*03b0*/  S2R R24, SR_TID.X ;  /* 0x0000000000187919 */ /* 0x001e220000002100 */
[----:B---3--:R-:W-:Y:S02]  /*03c0*/  LOP3.LUT R14, R19, 0xf, RZ, 0xc0, !PT ;  /* 0x0000000f130e7812 */ /* 0x008fe400078ec0ff */
[----:B----4-:R-:W-:Y:S02]  /*03d0*/  LOP3.LUT R15, R21, 0xf, RZ, 0xc0, !PT ;  /* 0x0000000f150f7812 */ /* 0x010fe400078ec0ff */
[----:B------:R-:W-:Y:S02]  /*03e0*/  SHF.R.U32.HI R22, RZ, 0x4, R21 ;  /* 0x00000004ff167819 */ /* 0x000fe40000011615 */
[----:B------:R-:W-:Y:S01]  /*03f0*/  SHF.R.U32.HI R19, RZ, 0x4, R19 ;  /* 0x00000004ff137819 */ /* 0x000fe20000011613 */
[----:B------:R-:W-:Y:S08]  /*0400*/  I2F.F16 R14, R14 ;  /* 0x0000000e000e7306 */ /* 0x000ff00000200c00 */
[----:B------:R-:W-:Y:S08]  /*0410*/  I2F.F16 R15, R15 ;  /* 0x0000000f000f7306 */ /* 0x000ff00000200c00 */
[----:B------:R-:W1:Y:S08]  /*0420*/  I2F.F16 R22, R22 ;  /* 0x0000001600167306 */ /* 0x000e700000200c00 */
[----:B------:R-:W2:Y:S01]  /*0430*/  I2F.F16 R19, R19 ;  /* 0x0000001300137306 */ /* 0x000ea20000200c00 */
[----:B0-----:R-:W-:-:S02]  /*0440*/  SHF.R.U32.HI R9, RZ, 0x4, R24 ;  /* 0x00000004ff097819 */ /* 0x001fc40000011618 */
[----:B------:R-:W-:Y:S01]  /*0450*/  SHF.L.U32 R8, R24, 0x2, RZ ;  /* 0x0000000218087819 */ /* 0x000fe200000006ff */
[----:B------:R-:W-:Y:S02]  /*0460*/  IMAD R10, R29, 0x8, R28 ;  /* 0x000000081d0a7824 */ /* 0x000fe400078e021c */
[----:B------:R-:W-:Y:S01]  /*0470*/  IMAD R11, R18, 0x8, R9 ;  /* 0x00000008120b7824 */ /* 0x000fe200078e0209 */
[----:B------:R-:W-:Y:S01]  /*0480*/  LOP3.LUT R8, R8, 0x3c, RZ, 0xc0, !PT ;  /* 0x0000003c08087812 */ /* 0x000fe200078ec0ff */
[----:B------:R-:W-:Y:S01]  /*0490*/  IMAD.IADD R9, R9, 0x1, R10 ;  /* 0x0000000109097824 */ /* 0x000fe200078e020a */
[----:B-1----:R-:W-:-:S03]  /*04a0*/  PRMT R18, R15, 0x5410, R22 ;  /* 0x000054100f127816 */ /* 0x002fc60000000016 */
[----:B------:R-:W-:Y:S02]  /*04b0*/  IMAD R8, R11, 0x48, R8 ;  /* 0x000000480b087824 */ /* 0x000fe400078e0208 */
[----:B------:R-:W0:Y:S01]  /*04c0*/  LDC.64 R10, c[0x0][0x398] ;  /* 0x0000e600ff0a7b82 */ /* 0x000e220000000a00 */
[----:B--2---:R-:W-:-:S07]  /*04d0*/  PRMT R19, R14, 0x5410, R19 ;  /* 0x000054100e137816 */ /* 0x004fce0000000013 */
[----:B------:R-:W1:Y:S01]  /*04e0*/  LDC.64 R14, c[0x0][0x390] ;  /* 0x0000e400ff0e7b82 */ /* 0x000e620000000a00 */
[----:B0-----:R-:W-:-:S05]  /*04f0*/  IMAD.WIDE.U32 R10, R9, 0x2, R10 ;  /* 0x00000002090a7825 */ /* 0x001fca00078e000a */
[----:B------:R-:W2:Y:S01]  /*0500*/  LDG.E.U16.CONSTANT R20, desc[UR6][R10.64] ;  /* 0x000000060a147981 */ /* 0x000ea2000c1e9500 */
[----:B-1----:R-:W-:-:S05]  /*0510*/  IMAD.WIDE.U32 R14, R9, 0x2, R14 ;  /* 0x00000002090e7825 */ /* 0x002fca00078e000e */
[----:B------:R-:W2:Y:S02]  /*0520*/  LDG.E.U16.CONSTANT R9, desc[UR6][R14.64] ;  /* 0x000000060e097981 */ /* 0x000ea4000c1e9500 */
[-CC-:B--2---:R-:W-:Y:S02]  /*0530*/  HFMA2 R19, R19, R9.reuse.H0_H0, -R20.reuse.H0_H0 ;  /* 0x2000000913137231 */ /* 0x184fe40000140014 */
[----:B------:R-:W-:Y:S02]  /*0540*/  HFMA2 R18, R18, R9.H0_H0, -R20.H0_H0 ;  /* 0x2000000912127231 */ /* 0x000fe40000140014 */
[----:B------:R-:W2:Y:S04]  /*0550*/  LDG.E.U8.CONSTANT R20, desc[UR6][R12.64+0x1a00] ;  /* 0x001a00060c147981 */ /* 0x000ea8000c1e9100 */
[----:B------:R-:W3:Y:S01]  /*0560*/  LDG.E.U8.CONSTANT R9, desc[UR6][R12.64+0x1a01] ;  /* 0x001a01060c097981 */ /* 0x000ee2000c1e9100 */
[----:B------:R-:W-:-:S05]  /*0570*/  LEA R8, R8, R23, 0x1 ;  /* 0x0000001708087211 */ /* 0x000fca00078e08ff */
[----:B------:R0:W-:Y:S01]  /*0580*/  STS.64 [R8], R18 ;  /* 0x0000001208007388 */ /* 0x0001e20000000a00 */
[----:B--2---:R-:W-:Y:S02]  /*0590*/  LOP3.LUT R22, R20, 0xf, RZ, 0xc0, !PT ;  /* 0x0000000f14167812 */ /* 0x004fe400078ec0ff */
[----:B------:R-:W-:-:S04]  /*05a0*/  SHF.R.U32.HI R20, RZ, 0x4, R20 ;  /* 0x00000004ff147819 */ /* 0x000fc80000011614 */
[----:B------:R-:W-:Y:S08]  /*05b0*/  I2F.F16 R22, R22 ;  /* 0x0000001600167306 */ /* 0x000ff00000200c00 */
[----:B------:R1:W0:Y:S01]  /*05c0*/  I2F.F16 R21, R20 ;  /* 0x0000001400157306 */ /* 0x0002220000200c00 */
[----:B---3--:R-:W-:Y:S01]  /*05d0*/  LOP3.LUT R24, R9, 0xf, RZ, 0xc0, !PT ;  /* 0x0000000f09187812 */ /* 0x008fe200078ec0ff */
[----:B-1----:R-:W2:Y:S01]  /*05e0*/  LDG.E.U16.CONSTANT R20, desc[UR6][R10.64+0x4] ;  /* 0x000004060a147981 */ /* 0x002ea2000c1e9500 */
[----:B0-----:R-:W-:-:S02]  /*05f0*/  PRMT R18, R22, 0x5410, R21 ;  /* 0x0000541016127816 */ /* 0x001fc40000000015 */
[----:B------:R-:W-:Y:S02]  /*0600*/  SHF.R.U32.HI R21, RZ, 0x4, R9 ;  /* 0x00000004ff157819 */ /* 0x000fe40000011609 */
[----:B------:R-:W2:Y:S01]  /*0610*/  LDG.E.U16.CONSTANT R9, desc[UR6][R14.64+0x4] ;  /* 0x000004060e097981 */ /* 0x000ea2000c1e9500 */
[----:B------:R-:W-:Y:S08]  /*0620*/  I2F.F16 R24, R24 ;  /* 0x0000001800187306 */ /* 0x000ff00000200c00 */
[----:B------:R-:W0:Y:S02]  /*0630*/  I2F.F16 R21, R21 ;  /* 0x0000001500157306 */ /* 0x000e240000200c00 */
[----:B0-----:R-:W-:-:S05]  /*0640*/  PRMT R19, R24, 0x5410, R21 ;  /* 0x0000541018137816 */ /* 0x001fca0000000015 */
[-CC-:B--2---:R-:W-:Y:S02]  /*0650*/  HFMA2 R19, R19, R9.reuse.H0_H0, -R20.reuse.H0_H0 ;  /* 0x2000000913137231 */ /* 0x184fe40000140014 */
[----:B------:R-:W-:Y:S02]  /*0660*/  HFMA2 R18, R18, R9.H0_H0, -R20.H0_H0 ;  /* 0x2000000912127231 */ /* 0x000fe40000140014 */
[----:B------:R-:W2:Y:S04]  /*0670*/  LDG.E.U8.CONSTANT R20, desc[UR6][R12.64+0x3400] ;  /* 0x003400060c147981 */ /* 0x000ea8000c1e9100 */
[----:B------:R-:W3:Y:S04]  /*0680*/  LDG.E.U8.CONSTANT R9, desc[UR6][R12.64+0x3401] ;  /* 0x003401060c097981 */ /* 0x000ee8000c1e9100 */
[----:B------:R0:W-:Y:S01]  /*0690*/  STS.64 [R8+0x120], R18 ;  /* 0x0001201208007388 */ /* 0x0001e20000000a00 */
[----:B--2---:R-:W-:-:S02]  /*06a0*/  LOP3.LUT R22, R20, 0xf, RZ, 0xc0, !PT ;  /* 0x0000000f14167812 */ /* 0x004fc400078ec0ff */
[----:B------:R-:W-:Y:S02]  /*06b0*/  SHF.R.U32.HI R21, RZ, 0x4, R20 ;  /* 0x00000004ff157819 */ /* 0x000fe40000011614 */
[----:B---3--:R-:W-:Y:S02]  /*06c0*/  LOP3.LUT R20, R9, 0xf, RZ, 0xc0, !PT ;  /* 0x0000000f09147812 */ /* 0x008fe400078ec0ff */
[----:B------:R-:W-:Y:S01]  /*06d0*/  SHF.R.U32.HI R24, RZ, 0x4, R9 ;  /* 0x00000004ff187819 */ /* 0x000fe20000011609 */
[----:B------:R-:W-:Y:S08]  /*06e0*/  I2F.F16 R22, R22 ;  /* 0x0000001600167306 */ /* 0x000ff00000200c00 */
[----:B------:R-:W-:Y:S08]  /*06f0*/  I2F.F16 R20, R20 ;  /* 0x0000001400147306 */ /* 0x000ff00000200c00 */
[----:B------:R-:W0:Y:S08]  /*0700*/  I2F.F16 R9, R24 ;  /* 0x0000001800097306 */ /* 0x000e300000200c00 */
[----:B------:R-:W1:Y:S01]  /*0710*/  I2F.F16 R21, R21 ;  /* 0x0000001500157306 */ /* 0x000e620000200c00 */
[----:B0-----:R-:W-:-:S02]  /*0720*/  PRMT R19, R20, 0x5410, R9 ;  /* 0x0000541014137816 */ /* 0x001fc40000000009 */
[----:B------:R-:W2:Y:S04]  /*0730*/  LDG.E.U16.CONSTANT R9, desc[UR6][R14.64+0x8] ;  /* 0x000008060e097981 */ /* 0x000ea8000c1e9500 */
[----:B------:R-:W3:Y:S01]  /*0740*/  LDG.E.U16.CONSTANT R20, desc[UR6][R10.64+0xc] ;  /* 0x00000c060a147981 */ /* 0x000ee2000c1e9500 */
[----:B-1----:R-:W-:-:S03]  /*0750*/  PRMT R18, R22, 0x5410, R21 ;  /* 0x0000541016127816 */ /* 0x002fc60000000015 */
[----:B------:R-:W4:Y:S04]  /*0760*/  LDG.E.U8.CONSTANT R22, desc[UR6][R12.64+0x4e01] ;  /* 0x004e01060c167981 */ /* 0x000f28000c1e9100 */
[----:B------:R-:W3:Y:S04]  /*0770*/  LDG.E.U16.CONSTANT R14, desc[UR6][R14.64+0xc] ;  /* 0x00000c060e0e7981 */ /* 0x000ee8000c1e9500 */
[----:B------:R0:W5:Y:S04]  /*0780*/  LDG.E.U8.CONSTANT R21, desc[UR6][R12.64+0x4e00] ;  /* 0x004e00060c157981 */ /* 0x000168000c1e9100 */
[----:B------:R-:W2:Y:S01]  /*0790*/  LDG.E.U16.CONSTANT R15, desc[UR6][R10.64+0x8] ;  /* 0x000008060a0f7981 */ /* 0x000ea2000c1e9500 */
[----:B------:R-:W0:Y:S01]  /*07a0*/  S2R R24, SR_LANEID ;  /* 0x0000000000187919 */ /* 0x000e220000000000 */
[----:B------:R-:W-:Y:S01]  /*07b0*/  IMAD R23, R29, 0x900, R23 ;  /* 0x000009001d177824 */ /* 0x000fe200078e0217 */
[----:B0-----:R-:W-:Y:S01]  /*07c0*/  LOP3.LUT R12, R24, 0x7, RZ, 0xc0, !PT ;  /* 0x00000007180c7812 */ /* 0x001fe200078ec0ff */
[----:B--2---:R-:W-:-:S02]  /*07d0*/  HFMA2 R11, R19, R9.H0_H0, -R15.H0_H0 ;  /* 0x20000009130b7231 */ /* 0x004fc4000014000f */
[----:B------:R-:W-:Y:S01]  /*07e0*/  HFMA2 R10, R18, R9.H0_H0, -R15.H0_H0 ;  /* 0x20000009120a7231 */ /* 0x000fe2000014000f */
[----:B----4-:R-:W-:Y:S02]  /*07f0*/  LOP3.LUT R15, R22, 0xf, RZ, 0xc0, !PT ;  /* 0x0000000f160f7812 */ /* 0x010fe400078ec0ff */
[----:B-----5:R-:W-:Y:S02]  /*0800*/  LOP3.LUT R9, R21, 0xf, RZ, 0xc0, !PT ;  /* 0x0000000f15097812 */ /* 0x020fe400078ec0ff */
[----:B------:R-:W-:Y:S02]  /*0810*/  SHF.R.U32.HI R22, RZ, 0x4, R22 ;  /* 0x00000004ff167819 */ /* 0x000fe40000011616 */
[----:B------:R-:W-:Y:S01]  /*0820*/  SHF.R.U32.HI R21, RZ, 0x4, R21 ;  /* 0x00000004ff157819 */ /* 0x000fe20000011615 */
[----:B------:R-:W-:Y:S08]  /*0830*/  I2F.F16 R15, R15 ;  /* 0x0000000f000f7306 */ /* 0x000ff00000200c00 */
[----:B------:R-:W-:Y:S08]  /*0840*/  I2F.F16 R9, R9 ;  /* 0x0000000900097306 */ /* 0x000ff00000200c00 */
[----:B------:R0:W1:Y:S08]  /*0850*/  I2F.F16 R18, R21 ;  /* 0x0000001500127306 */ /* 0x0000700000200c00 */
[----:B------:R-:W2:Y:S01]  /*0860*/  I2F.F16 R22, R22 ;  /* 0x0000001600167306 */ /* 0x000ea20000200c00 */
[----:B0-----:R-:W0:Y:S01]  /*0870*/  S2R R21, SR_TID.Y ;  /* 0x0000000000157919 */ /* 0x001e220000002200 */
[----:B------:R2:W-:Y:S01]  /*0880*/  STS.64 [R8+0x240], R10 ;  /* 0x0002400a08007388 */ /* 0x0005e20000000a00 */
[----:B-1----:R-:W-:-:S02]  /*0890*/  PRMT R13, R9, 0x5410, R18 ;  /* 0x00005410090d7816 */ /* 0x002fc40000000012 */
[----:B--2---:R-:W-:-:S03]  /*08a0*/  PRMT R11, R15, 0x5410, R22 ;  /* 0x000054100f0b7816 */ /* 0x004fc60000000016 */
[-CC-:B---3--:R-:W-:Y:S02]  /*08b0*/  HFMA2 R10, R13, R14.reuse.H0_H0, -R20.reuse.H0_H0 ;  /* 0x2000000e0d0a7231 */ /* 0x188fe40000140014 */
[----:B------:R-:W-:Y:S01]  /*08c0*/  HFMA2 R11, R11, R14.H0_H0, -R20.H0_H0 ;  /* 0x2000000e0b0b7231 */ /* 0x000fe20000140014 */
[----:B------:R-:W-:-:S04]  /*08d0*/  SHF.R.U32.HI R9, RZ, 0x3, R24 ;  /* 0x00000003ff097819 */ /* 0x000fc80000011618 */
[----:B------:R-:W-:Y:S01]  /*08e0*/  STS.64 [R8+0x360], R10 ;  /* 0x0003600a08007388 */ /* 0x000fe20000000a00 */
[----:B------:R-:W-:Y:S01]  /*08f0*/  SHF.R.U32.HI R13, RZ, 0x4, R24 ;  /* 0x00000004ff0d7819 */ /* 0x000fe20000011618 */
[C---:B------:R-:W-:Y:S02]  /*0900*/  IMAD.SHL.U32 R19, R9.reuse, 0x8, RZ ;  /* 0x0000000809137824 */ /* 0x040fe400078e00ff */
[----:B------:R-:W-:Y:S01]  /*0910*/  IMAD.SHL.U32 R24, R9, 0x8, RZ ;  /* 0x0000000809187824 */ /* 0x000fe200078e00ff */
[C---:B------:R-:W-:Y:S01]  /*0920*/  SHF.L.U32 R22, R13.reuse, 0x3, RZ ;  /* 0x000000030d167819 */ /* 0x040fe200000006ff */
[--C-:B------:R-:W-:Y:S01]  /*0930*/  IMAD R15, R13, 0x8, R12.reuse ;  /* 0x000000080d0f7824 */ /* 0x100fe200078e020c */
[----:B------:R-:W-:Y:S02]  /*0940*/  LOP3.LUT R9, R19, 0x8, R12, 0xe2, !PT ;  /* 0x0000000813097812 */ /* 0x000fe400078ee20c */
[----:B------:R-:W-:Y:S01]  /*0950*/  LOP3.LUT R24, R24, 0x8, RZ, 0xe2, !PT ;  /* 0x0000000818187812 */ /* 0x000fe200078ee2ff */
[----:B0-----:R-:W-:-:S02]  /*0960*/  IMAD R0, R21, 0x1200, R0 ;  /* 0x0000120015007824 */ /* 0x001fc400078e0200 */
[----:B------:R-:W-:Y:S02]  /*0970*/  IMAD R22, R9, 0x48, R22 ;  /* 0x0000004809167824 */ /* 0x000fe400078e0216 */
[----:B------:R-:W-:Y:S02]  /*0980*/  IMAD R24, R15, 0x48, R24 ;  /* 0x000000480f187824 */ /* 0x000fe400078e0218 */
[----:B------:R-:W-:Y:S01]  /*0990*/  IMAD.U32 R19, R22, 0x2, R0 ;  /* 0x0000000216137824 */ /* 0x000fe200078e0000 */
[----:B------:R-:W-:Y:S01]  /*09a0*/  BAR.SYNC.DEFER_BLOCKING 0x0 ;  /* 0x0000000000007b1d */ /* 0x000fe20000010000 */
[----:B------:R-:W-:-:S05]  /*09b0*/  IMAD.U32 R18, R24, 0x2, R23 ;  /* 0x0000000218127824 */ /* 0x000fca00078e0017 */
[----:B------:R-:W-:Y:S04]  /*09c0*/  LDSM.16.M88.4 R12, [R19] ;  /* 0x00000000130c783b */ /* 0x000fe80000000200 */
[----:B------:R-:W0:Y:S02]  /*09d0*/  LDSM.16.M88.4 R8, [R18] ;  /* 0x000000001208783b */ /* 0x000e240000000200 */
[C---:B0-----:R-:W-:Y:S08]  /*09e0*/  HMMA.16816.F16 R6, R12.reuse, R8, R6 ;  /* 0x000000080c06723c */ /* 0x041ff00000000806 */
[----:B------:R-:W-:Y:S01]  /*09f0*/  HMMA.16816.F16 R4, R12, R10, R4 ;  /* 0x0000000a0c04723c */ /* 0x000fe20000000804 */
[----:B------:R-:W-:-:S05]  /*0a00*/  VIADD R13, R0, 0x900 ;  /* 0x00000900000d7836 */ /* 0x000fca0000000000 */
[----:B------:R-:W-:-:S06]  /*0a10*/  LEA R15, R22, R13, 0x1 ;  /* 0x0000000d160f7211 */ /* 0x000fcc00078e08ff */
[----:B------:R-:W0:Y:S02]  /*0a20*/  LDSM.16.M88.4 R12, [R15] ;  /* 0x000000000f0c783b */ /* 0x000e240000000200 */
[----:B0-----:R-:W-:Y:S01]  /*0a30*/  HMMA.16816.F16 R2, R12, R8, R2 ;  /* 0x000000080c02723c */ /* 0x001fe20000000802 */
[----:B------:R-:W-:-:S07]  /*0a40*/  VIADD R9, R0, 0x20 ;  /* 0x0000002000097836 */ /* 0x000fce0000000000 */
[----:B------:R-:W-:Y:S01]  /*0a50*/  HMMA.16816.F16 R12, R12, R10, R16 ;  /* 0x0000000a0c0c723c */ /* 0x000fe20000000810 */
[----:B------:R-:W-:Y:S02]  /*0a60*/  VIADD R11, R23, 0x20 ;  /* 0x00000020170b7836 */ /* 0x000fe40000000000 */
[----:B------:R-:W-:-:S03]  /*0a70*/  IMAD.U32 R14, R22, 0x2, R9 ;  /* 0x00000002160e7824 */ /* 0x000fc600078e0009 */
[----:B------:R-:W-:Y:S02]  /*0a80*/  LEA R8, R24, R11, 0x1 ;  /* 0x0000000b18087211 */ /* 0x000fe400078e08ff */
[----:B------:R-:W-:Y:S04]  /*0a90*/  LDSM.16.M88.4 R16, [R14] ;  /* 0x000000000e10783b */ /* 0x000fe80000000200 */
[----:B------:R-:W0:Y:S01]  /*0aa0*/  LDSM.16.M88.4 R8, [R8] ;  /* 0x000000000808783b */ /* 0x000e220000000200 */
[----:B------:R-:W-:Y:S01]  /*0ab0*/  VIADD R15, R0, 0x920 ;  /* 0x00000920000f7836 */ /* 0x000fe20000000000 */
[C---:B0-----:R-:W-:Y:S08]  /*0ac0*/  HMMA.16816.F16 R6, R16.reuse, R8, R6 ;  /* 0x000000081006723c */ /* 0x041ff00000000806 */
[----:B------:R-:W-:Y:S01]  /*0ad0*/  HMMA.16816.F16 R4, R16, R10, R4 ;  /* 0x0000000a1004723c */ /* 0x000fe20000000804 */
[----:B------:R-:W-:-:S06]  /*0ae0*/  IMAD.U32 R18, R22, 0x2, R15 ;  /* 0x0000000216127824 */ /* 0x000fcc00078e000f */
[----:B------:R-:W0:Y:S02]  /*0af0*/  LDSM.16.M88.4 R16, [R18] ;  /* 0x000000001210783b */ /* 0x000e240000000200 */
[----:B0-----:R-:W-:Y:S01]  /*0b00*/  HMMA.16816.F16 R2, R16, R8, R2 ;  /* 0x000000081002723c */ /* 0x001fe20000000802 */
[----:B------:R-:W-:-:S07]  /*0b10*/  VIADD R9, R0, 0x40 ;  /* 0x0000004000097836 */ /* 0x000fce0000000000 */
[----:B------:R-:W-:Y:S01]  /*0b20*/  HMMA.16816.F16 R16, R16, R10, R12 ;  /* 0x0000000a1010723c */ /* 0x000fe2000000080c */
[----:B------:R-:W-:Y:S01]  /*0b30*/  IADD3 R11, PT, PT, R23, 0x40, RZ ;  /* 0x00000040170b7810 */ /* 0x000fe20007ffe0ff */
[----:B------:R-:W-:-:S04]  /*0b40*/  IMAD.U32 R19, R22, 0x2, R9 ;  /* 0x0000000216137824 */ /* 0x000fc800078e0009 */
[----:B------:R-:W-:Y:S02]  /*0b50*/  IMAD.U32 R12, R24, 0x2, R11 ;  /* 0x00000002180c7824 */ /* 0x000fe400078e000b */
[----:B------:R-:W-:Y:S04]  /*0b60*/  LDSM.16.M88.4 R8, [R19] ;  /* 0x000000001308783b */ /* 0x000fe80000000200 */
[----:B------:R-:W0:Y:S02]  /*0b70*/  LDSM.16.M88.4 R12, [R12] ;  /* 0x000000000c0c783b */ /* 0x000e240000000200 */
[C---:B0-----:R-:W-:Y:S08]  /*0b80*/  HMMA.16816.F16 R6, R8.reuse, R12, R6 ;  /* 0x0000000c0806723c */ /* 0x041ff00000000806 */
[----:B------:R-:W-:Y:S01]  /*0b90*/  HMMA.16816.F16 R4, R8, R14, R4 ;  /* 0x0000000e0804723c */ /* 0x000fe20000000804 */
[----:B------:R-:W-:-:S05]  /*0ba0*/  VIADD R9, R0, 0x940 ;  /* 0x0000094000097836 */ /* 0x000fca0000000000 */
[----:B------:R-:W-:-:S05]  /*0bb0*/  LEA R18, R22, R9, 0x1 ;  /* 0x0000000916127211 */ /* 0x000fca00078e08ff */
[----:B------:R-:W0:Y:S01]  /*0bc0*/  LDSM.16.M88.4 R8, [R18] ;  /* 0x000000001208783b */ /* 0x000e220000000200 */
[----:B------:R-:W-:Y:S01]  /*0bd0*/  VIADD R23, R23, 0x60 ;  /* 0x0000006017177836 */ /* 0x000fe20000000000 */
[----:B0-----:R-:W-:Y:S01]  /*0be0*/  HMMA.16816.F16 R20, R8, R14, R16 ;  /* 0x0000000e0814723c */ /* 0x001fe20000000810 */
[----:B------:R-:W-:-:S07]  /*0bf0*/  VIADD R17, R0, 0x960 ;  /* 0x0000096000117836 */ /* 0x000fce0000000000 */
[----:B------:R-:W-:Y:S01]  /*0c00*/  HMMA.16816.F16 R2, R8, R12, R2 ;  /* 0x0000000c0802723c */ /* 0x000fe20000000802 */
[----:B------:R-:W-:Y:S01]  /*0c10*/  VIADD R9, R0, 0x60 ;  /* 0x0000006000097836 */ /* 0x000fe20000000000 */
[----:B------:R-:W-:Y:S01]  /*0c20*/  LEA R12, R24, R23, 0x1 ;  /* 0x00000017180c7211 */ /* 0x000fe200078e08ff */
[C---:B------:R-:W-:Y:S02]  /*0c30*/  IMAD.U32 R18, R22.reuse, 0x2, R17 ;  /* 0x0000000216127824 */ /* 0x040fe400078e0011 */
[----:B------:R-:W-:-:S03]  /*0c40*/  IMAD.U32 R9, R22, 0x2, R9 ;  /* 0x0000000216097824 */ /* 0x000fc600078e0009 */
[----:B------:R-:W-:Y:S04]  /*0c50*/  LDSM.16.M88.4 R12, [R12] ;  /* 0x000000000c0c783b */ /* 0x000fe80000000200 */
[----:B------:R-:W0:Y:S04]  /*0c60*/  LDSM.16.M88.4 R16, [R18] ;  /* 0x000000001210783b */ /* 0x000e280000000200 */
[----:B------:R-:W1:Y:S01]  /*0c70*/  LDSM.16.M88.4 R8, [R9] ;  /* 0x000000000908783b */ /* 0x000e620000000200 */
[----:B------:R-:W-:-:S04]  /*0c80*/  UIADD3 UR4, UPT, UPT, UR4, 0x1, URZ ;  /* 0x0000000104047890 */ /* 0x000fc8000fffe0ff */
[----:B------:R-:W-:Y:S01]  /*0c90*/  UISETP.NE.AND UP0, UPT, UR4, 0x68, UPT ;  /* 0x000000680400788c */ /* 0x000fe2000bf05270 */
[----:B------:R-:W-:Y:S01]  /*0ca0*/  IADD3 R26, P1, PT, R26, 0x80, RZ ;  /* 0x000000801a1a7810 */ /* 0x000fe20007f3e0ff */
[----:B------:R-:W-:-:S03]  /*0cb0*/  VIADD R27, R27, 0x20 ;  /* 0x000000201b1b7836 */ /* 0x000fc60000000000 */
[----:B------:R-:W-:Y:S01]  /*0cc0*/  IADD3.X R25, PT, PT, RZ, R25, RZ, P1, !PT ;  /* 0x00000019ff197210 */ /* 0x000fe20000ffe4ff */
[-C--:B0-----:R-:W-:Y:S08]  /*0cd0*/  HMMA.16816.F16 R2, R16, R12.reuse, R2 ;  /* 0x0000000c1002723c */ /* 0x081ff00000000802 */
[C---:B-1----:R-:W-:Y:S08]  /*0ce0*/  HMMA.16816.F16 R6, R8.reuse, R12, R6 ;  /* 0x0000000c0806723c */ /* 0x042ff00000000806 */
[-C--:B------:R-:W-:Y:S08]  /*0cf0*/  HMMA.16816.F16 R4, R8, R14.reuse, R4 ;  /* 0x0000000e0804723c */ /* 0x080ff00000000804 */
[----:B------:R-:W-:Y:S01]  /*0d00*/  HMMA.16816.F16 R16, R16, R14, R20 ;  /* 0x0000000e1010723c */ /* 0x000fe20000000814 */
[----:B------:R-:W-:-:S04]  /*0d10*/  NOP ;  /* 0x0000000000007918 */ /* 0x000fc80000000000 */
[----:B------:R-:W-:-:S15]  /*0d20*/  BRA.U UP0, `(.L_x_0) ;  /* 0xfffffff5003c7547 */ /* 0x000fde000b83ffff */
[----:B------:R-:W0:Y:S01]  /*0d30*/  S2R R24, SR_TID.Y ;  /* 0x0000000000187919 */ /* 0x000e220000002200 */
[----:B------:R-:W1:Y:S01]  /*0d40*/  LDC.64 R12, c[0x0][0x3a0] ;  /* 0x0000e800ff0c7b82 */ /* 0x000e620000000a00 */
[----:B------:R-:W-:Y:S01]  /*0d50*/  IMAD.MOV.U32 R9, RZ, RZ, RZ ;  /* 0x000000ffff097224 */ /* 0x000fe200078e00ff */
[----:B------:R-:W2:Y:S01]  /*0d60*/  S2R R23, SR_LANEID ;  /* 0x0000000000177919 */ /* 0x000ea20000000000 */
[----:B0-----:R-:W-:Y:S01]  /*0d70*/  IMAD R28, R24, 0x8bfc0, R28 ;  /* 0x0008bfc0181c7824 */ /* 0x001fe200078e021c */
[----:B--2---:R-:W-:-:S03]  /*0d80*/  LOP3.LUT R8, R23, 0x3, RZ, 0xc0, !PT ;  /* 0x0000000317087812 */ /* 0x004fc600078ec0ff */
[----:B------:R-:W-:Y:S01]  /*0d90*/  IMAD R29, R29, 0x10, R28 ;  /* 0x000000101d1d7824 */ /* 0x000fe200078e021c */
[----:B------:R-:W-:-:S05]  /*0da0*/  SHF.R.U32.HI R11, RZ, 0x2, R23 ;  /* 0x00000002ff0b7819 */ /* 0x000fca0000011617 */
[----:B------:R-:W-:-:S04]  /*0db0*/  IMAD.WIDE.U32 R10, R11, 0x2300, R8 ;  /* 0x000023000b0a7825 */ /* 0x000fc800078e0008 */
[----:B-1----:R-:W-:-:S03]  /*0dc0*/  IMAD.WIDE.U32 R8, R29, 0x2, R12 ;  /* 0x000000021d087825 */ /* 0x002fc600078e000c */
[----:B------:R-:W-:-:S04]  /*0dd0*/  LEA R8, P0, R10, R8, 0x2 ;  /* 0x000000080a087211 */ /* 0x000fc800078010ff */
[----:B------:R-:W-:-:S05]  /*0de0*/  LEA.HI.X R9, R10, R9, R11, 0x2, P0 ;  /* 0x000000090a097211 */ /* 0x000fca00000f140b */
[----:B------:R-:W-:Y:S04]  /*0df0*/  STG.E desc[UR6][R8.64], R6 ;  /* 0x0000000608007986 */ /* 0x000fe8000c101906 */
[----:B------:R-:W-:Y:S04]  /*0e00*/  STG.E desc[UR6][R8.64+0x46000], R7 ;  /* 0x0460000708007986 */ /* 0x000fe8000c101906 */
[----:B------:R-:W-:Y:S04]  /*0e10*/  STG.E desc[UR6][R8.64+0x10], R4 ;  /* 0x0000100408007986 */ /* 0x000fe8000c101906 */
[----:B------:R-:W-:Y:S04]  /*0e20*/  STG.E desc[UR6][R8.64+0x46010], R5 ;  /* 0x0460100508007986 */ /* 0x000fe8000c101906 */
[----:B------:R-:W-:Y:S04]  /*0e30*/  STG.E desc[UR6][R8.64+0x8c000], R2 ;  /* 0x08c0000208007986 */ /* 0x000fe8000c101906 */
[----:B------:R-:W-:Y:S04]  /*0e40*/  STG.E desc[UR6][R8.64+0xd2000], R3 ;  /* 0x0d20000308007986 */ /* 0x000fe8000c101906 */
[----:B------:R-:W-:Y:S04]  /*0e50*/  STG.E desc[UR6][R8.64+0x8c010], R16 ;  /* 0x08c0101008007986 */ /* 0x000fe8000c101906 */
[----:B------:R-:W-:Y:S01]  /*0e60*/  STG.E desc[UR6][R8.64+0xd2010], R17 ;  /* 0x0d20101108007986 */ /* 0x000fe2000c101906 */
[----:B------:R-:W-:Y:S05]  /*0e70*/  EXIT ;  /* 0x000000000000794d */ /* 0x000fea0003800000 */
.L_x_1:
[----:B------:R-:W-:-:S00]  /*0e80*/  BRA `(.L_x_1) ;  /* 0xfffffffc00fc7947 */ /* 0x000fc0000383ffff */
[----:B------:R-:W-:-:S00]  /*0e90*/  NOP ;  /* 0x0000000000007918 */ /* 0x000fc00000000000 */
        /* <DEDUP_REMOVED lines=14> */
.L_x_2:


//--------------------- .nv.shared.tir_halfxint3_tensorop_64x128x64x1_t0_y2z8_K6656_align8 --------------------------
	.section	.nv.shared.tir_halfxint3_tensorop_64x128x64x1_t0_y2z8_K6656_align8,"aw",@nobits
	.sectionflags	@""
	.align	2
.nv.shared.tir_halfxint3_tensorop_64x128x64x1_t0_y2z8_K6656_align8:
	.zero		28672


//--------------------- .nv.shared.reserved.0     --------------------------
	.section	.nv.shared.reserved.0,"aw",@nobits
	.weak		__nv_reservedSMEM_offset_0_alias
	.size		__nv_reservedSMEM_offset_0_alias, 0, 64
	.other		__nv_reservedSMEM_offset_0_alias,@"STO_CUDA_RESERVED_SHARED STV_DEFAULT"
__nv_reservedSMEM_offset_0_alias:
	.zero		0
	.zero		64


//--------------------- .nv.constant0.tir_halfxint3_tensorop_64x128x64x1_t0_y2z8_K6656_align8 --------------------------
	.section	.nv.constant0.tir_halfxint3_tensorop_64x128x64x1_t0_y2z8_K6656_align8,"a",@progbits
	.sectionflags	@""
	.align	4
.nv.constant0.tir_halfxint3_tensorop_64x128x64x1_t0_y2z8_K6656_align8:
	.zero		940


//--------------------- SYMBOLS --------------------------

	.type		.nv.reservedSmem.offset0,@object
	.size		.nv.reservedSmem.offset0,0x4
	.type		.nv.reservedSmem.cap,@object
	.size		.nv.reservedSmem.cap,0x4
